	.headerflags	@"EF_CUDA_TEXMODE_UNIFIED EF_CUDA_64BIT_ADDRESS EF_CUDA_ACCELERATORS EF_CUDA_SM90 EF_CUDA_VIRTUAL_SM(EF_CUDA_SM90)"
	.elftype	@"ET_EXEC"


//--------------------- .nv.info                  --------------------------
	.section	.nv.info,"",@"SHT_CUDA_INFO"
	.align	4


	//----- nvinfo : EIATTR_REGCOUNT
	.align		4
        /*0000*/ 	.byte	0x04, 0x2f
        /*0002*/ 	.short	(.L_1 - .L_0)
	.align		4
.L_0:
        /*0004*/ 	.word	index@(triton_poi_fused_cat_89)
        /*0008*/ 	.word	0x00000018


	//----- nvinfo : EIATTR_MIN_STACK_SIZE
	.align		4
.L_1:
        /*000c*/ 	.byte	0x04, 0x12
        /*000e*/ 	.short	(.L_3 - .L_2)
	.align		4
.L_2:
        /*0010*/ 	.word	index@(triton_poi_fused_cat_89)
        /*0014*/ 	.word	0x00000000


	//----- nvinfo : EIATTR_FRAME_SIZE
	.align		4
.L_3:
        /*0018*/ 	.byte	0x04, 0x11
        /*001a*/ 	.short	(.L_5 - .L_4)
	.align		4
.L_4:
        /*001c*/ 	.word	index@(triton_poi_fused_cat_89)
        /*0020*/ 	.word	0x00000000


	//----- nvinfo : EIATTR_MIN_STACK_SIZE
	.align		4
.L_5:
        /*0024*/ 	.byte	0x04, 0x12
        /*0026*/ 	.short	(.L_7 - .L_6)
	.align		4
.L_6:
        /*0028*/ 	.word	index@(triton_poi_fused_cat_89)
        /*002c*/ 	.word	0x00000000
.L_7:


//--------------------- .nv.info.triton_poi_fused_cat_89 --------------------------
	.section	.nv.info.triton_poi_fused_cat_89,"",@"SHT_CUDA_INFO"
	.sectionflags	@""
	.align	4


	//----- nvinfo : EIATTR_CUDA_API_VERSION
	.align		4
        /*0000*/ 	.byte	0x04, 0x37
        /*0002*/ 	.short	(.L_9 - .L_8)
.L_8:
        /*0004*/ 	.word	0x0000007c


	//----- nvinfo : EIATTR_KPARAM_INFO
	.align		4
.L_9:
        /*0008*/ 	.byte	0x04, 0x17
        /*000a*/ 	.short	(.L_11 - .L_10)
.L_10:
        /*000c*/ 	.word	0x00000000
        /*0010*/ 	.short	0x0009
        /*0012*/ 	.short	0x0048
        /*0014*/ 	.byte	0x00, 0xf0, 0x11, 0x00


	//----- nvinfo : EIATTR_KPARAM_INFO
	.align		4
.L_11:
        /*0018*/ 	.byte	0x04, 0x17
        /*001a*/ 	.short	(.L_13 - .L_12)
.L_12:
        /*001c*/ 	.word	0x00000000
        /*0020*/ 	.short	0x0008
        /*0022*/ 	.short	0x0040
        /*0024*/ 	.byte	0x00, 0xf4, 0x21, 0x00


	//----- nvinfo : EIATTR_KPARAM_INFO
	.align		4
.L_13:
        /*0028*/ 	.byte	0x04, 0x17
        /*002a*/ 	.short	(.L_15 - .L_14)
.L_14:
        /*002c*/ 	.word	0x00000000
        /*0030*/ 	.short	0x0007
        /*0032*/ 	.short	0x0038
        /*0034*/ 	.byte	0x00, 0xf4, 0x21, 0x00


	//----- nvinfo : EIATTR_KPARAM_INFO
	.align		4
.L_15:
        /*0038*/ 	.byte	0x04, 0x17
        /*003a*/ 	.short	(.L_17 - .L_16)
.L_16:
        /*003c*/ 	.word	0x00000000
        /*0040*/ 	.short	0x0006
        /*0042*/ 	.short	0x0030
        /*0044*/ 	.byte	0x00, 0xf4, 0x21, 0x00


	//----- nvinfo : EIATTR_KPARAM_INFO
	.align		4
.L_17:
        /*0048*/ 	.byte	0x04, 0x17
        /*004a*/ 	.short	(.L_19 - .L_18)
.L_18:
        /*004c*/ 	.word	0x00000000
        /*0050*/ 	.short	0x0005
        /*0052*/ 	.short	0x0028
        /*0054*/ 	.byte	0x00, 0xf4, 0x21, 0x00


	//----- nvinfo : EIATTR_KPARAM_INFO
	.align		4
.L_19:
        /*0058*/ 	.byte	0x04, 0x17
        /*005a*/ 	.short	(.L_21 - .L_20)
.L_20:
        /*005c*/ 	.word	0x00000000
        /*0060*/ 	.short	0x0004
        /*0062*/ 	.short	0x0020
        /*0064*/ 	.byte	0x00, 0xf4, 0x21, 0x00


	//----- nvinfo : EIATTR_KPARAM_INFO
	.align		4
.L_21:
        /*0068*/ 	.byte	0x04, 0x17
        /*006a*/ 	.short	(.L_23 - .L_22)
.L_22:
        /*006c*/ 	.word	0x00000000
        /*0070*/ 	.short	0x0003
        /*0072*/ 	.short	0x0018
        /*0074*/ 	.byte	0x00, 0xf4, 0x21, 0x00


	//----- nvinfo : EIATTR_KPARAM_INFO
	.align		4
.L_23:
        /*0078*/ 	.byte	0x04, 0x17
        /*007a*/ 	.short	(.L_25 - .L_24)
.L_24:
        /*007c*/ 	.word	0x00000000
        /*0080*/ 	.short	0x0002
        /*0082*/ 	.short	0x0010
        /*0084*/ 	.byte	0x00, 0xf4, 0x21, 0x00


	//----- nvinfo : EIATTR_KPARAM_INFO
	.align		4
.L_25:
        /*0088*/ 	.byte	0x04, 0x17
        /*008a*/ 	.short	(.L_27 - .L_26)
.L_26:
        /*008c*/ 	.word	0x00000000
        /*0090*/ 	.short	0x0001
        /*0092*/ 	.short	0x0008
        /*0094*/ 	.byte	0x00, 0xf4, 0x21, 0x00


	//----- nvinfo : EIATTR_KPARAM_INFO
	.align		4
.L_27:
        /*0098*/ 	.byte	0x04, 0x17
        /*009a*/ 	.short	(.L_29 - .L_28)
.L_28:
        /*009c*/ 	.word	0x00000000
        /*00a0*/ 	.short	0x0000
        /*00a2*/ 	.short	0x0000
        /*00a4*/ 	.byte	0x00, 0xf4, 0x21, 0x00


	//----- nvinfo : EIATTR_SPARSE_MMA_MASK
	.align		4
.L_29:
        /*00a8*/ 	.byte	0x03, 0x50
        /*00aa*/ 	.short	0x0000


	//----- nvinfo : EIATTR_MAXREG_COUNT
	.align		4
        /*00ac*/ 	.byte	0x03, 0x1b
        /*00ae*/ 	.short	0x00ff


	//----- nvinfo : EIATTR_EXIT_INSTR_OFFSETS
	.align		4
        /*00b0*/ 	.byte	0x04, 0x1c
        /*00b2*/ 	.short	(.L_31 - .L_30)


	//   ....[0]....
.L_30:
        /*00b4*/ 	.word	0x000004f0


	//----- nvinfo : EIATTR_REQNTID
	.align		4
.L_31:
        /*00b8*/ 	.byte	0x04, 0x10
        /*00ba*/ 	.short	(.L_33 - .L_32)
.L_32:
        /*00bc*/ 	.word	0x00000080
        /*00c0*/ 	.word	0x00000001
        /*00c4*/ 	.word	0x00000001


	//----- nvinfo : EIATTR_CBANK_PARAM_SIZE
	.align		4
.L_33:
        /*00c8*/ 	.byte	0x03, 0x19
        /*00ca*/ 	.short	0x004c


	//----- nvinfo : EIATTR_PARAM_CBANK
	.align		4
        /*00cc*/ 	.byte	0x04, 0x0a
        /*00ce*/ 	.short	(.L_35 - .L_34)
	.align		4
.L_34:
        /*00d0*/ 	.word	index@(.nv.constant0.triton_poi_fused_cat_89)
        /*00d4*/ 	.short	0x0210
        /*00d6*/ 	.short	0x004c


	//----- nvinfo : EIATTR_SW_WAR
	.align		4
.L_35:
        /*00d8*/ 	.byte	0x04, 0x36
        /*00da*/ 	.short	(.L_37 - .L_36)
.L_36:
        /*00dc*/ 	.word	0x00000008
.L_37:


//--------------------- .nv.callgraph             --------------------------
	.section	.nv.callgraph,"",@"SHT_CUDA_CALLGRAPH"
	.align	4
	.sectionentsize	8
	.align		4
        /*0000*/ 	.word	0x00000000
	.align		4
        /*0004*/ 	.word	0xffffffff
	.align		4
        /*0008*/ 	.word	0x00000000
	.align		4
        /*000c*/ 	.word	0xfffffffe
	.align		4
        /*0010*/ 	.word	0x00000000
	.align		4
        /*0014*/ 	.word	0xfffffffd
	.align		4
        /*0018*/ 	.word	0x00000000
	.align		4
        /*001c*/ 	.word	0xfffffffc


//--------------------- .text.triton_poi_fused_cat_89 --------------------------
	.section	.text.triton_poi_fused_cat_89,"ax",@progbits
	.align	128
        .global         triton_poi_fused_cat_89
        .type           triton_poi_fused_cat_89,@function
        .size           triton_poi_fused_cat_89,(.L_x_1 - triton_poi_fused_cat_89)
        .other          triton_poi_fused_cat_89,@"STO_CUDA_ENTRY STV_DEFAULT"
triton_poi_fused_cat_89:
.text.triton_poi_fused_cat_89:
[----:B------:R-:W-:Y:S01]  /*0000*/  LDC R1, c[0x0][0x28] ;  /* 0x00000a00ff017b82 */ /* 0x000fe20000000800 */
[----:B------:R-:W1:Y:S07]  /*0010*/  S2R R0, SR_TID.X ;  /* 0x0000000000007919 */ /* 0x000e6e0000002100 */
[----:B------:R-:W2:Y:S01]  /*0020*/  LDC.64 R14, c[0x0][0x228] ;  /* 0x00008a00ff0e7b82 */ /* 0x000ea20000000a00 */
[----:B------:R-:W-:Y:S01]  /*0030*/  ULDC.64 UR4, c[0x0][0x208] ;  /* 0x0000820000047ab9 */ /* 0x000fe20000000a00 */
[----:B------:R-:W-:Y:S01]  /*0040*/  ULDC.64 UR6, c[0x0][0x248] ;  /* 0x0000920000067ab9 */ /* 0x000fe20000000a00 */
[----:B------:R-:W3:Y:S05]  /*0050*/  S2R R7, SR_CTAID.X ;  /* 0x0000000000077919 */ /* 0x000eea0000002500 */
[----:B------:R-:W4:Y:S01]  /*0060*/  LDC.64 R10, c[0x0][0x210] ;  /* 0x00008400ff0a7b82 */ /* 0x000f220000000a00 */
[----:B-1----:R-:W-:Y:S01]  /*0070*/  IMAD.SHL.U32 R0, R0, 0x2, RZ ;  /* 0x0000000200007824 */ /* 0x002fe200078e00ff */
[----:B---3--:R-:W-:-:S04]  /*0080*/  SHF.R.U32.HI R4, RZ, 0x17, R7 ;  /* 0x00000017ff047819 */ /* 0x008fc80000011607 */
[----:B------:R-:W-:Y:S02]  /*0090*/  LOP3.LUT R0, R0, 0xfe, RZ, 0xc0, !PT ;  /* 0x000000fe00007812 */ /* 0x000fe400078ec0ff */
[----:B------:R-:W-:-:S03]  /*00a0*/  SGXT.U32 R4, R4, 0x1 ;  /* 0x000000010404781a */ /* 0x000fc60000000000 */
[----:B------:R-:W-:-:S05]  /*00b0*/  IMAD R0, R7, 0x100, R0 ;  /* 0x0000010007007824 */ /* 0x000fca00078e0200 */
[--C-:B------:R-:W-:Y:S02]  /*00c0*/  SHF.R.S32.HI R3, RZ, 0x1f, R0.reuse ;  /* 0x0000001fff037819 */ /* 0x100fe40000011400 */
[----:B------:R-:W-:Y:S02]  /*00d0*/  SHF.R.S32.HI R17, RZ, 0x1, R0 ;  /* 0x00000001ff117819 */ /* 0x000fe40000011400 */
[CC--:B------:R-:W-:Y:S02]  /*00e0*/  LEA.HI R2, R3.reuse, R0.reuse, RZ, 0x2 ;  /* 0x0000000003027211 */ /* 0x0c0fe400078f10ff */
[----:B------:R-:W-:Y:S01]  /*00f0*/  LEA.HI R3, R3, R0, RZ, 0xc ;  /* 0x0000000003037211 */ /* 0x000fe200078f60ff */
[----:B------:R-:W-:Y:S01]  /*0100*/  IMAD.IADD R13, R17, 0x1, R4 ;  /* 0x00000001110d7824 */ /* 0x000fe200078e0204 */
[--C-:B------:R-:W-:Y:S02]  /*0110*/  SHF.R.S32.HI R12, RZ, 0x2, R2.reuse ;  /* 0x00000002ff0c7819 */ /* 0x100fe40000011402 */
[----:B------:R-:W-:-:S02]  /*0120*/  SHF.R.S32.HI R5, RZ, 0x1f, R2 ;  /* 0x0000001fff057819 */ /* 0x000fc40000011402 */
[----:B------:R-:W-:Y:S02]  /*0130*/  LOP3.LUT R16, R13, 0xfffffffe, RZ, 0xc0, !PT ;  /* 0xfffffffe0d107812 */ /* 0x000fe400078ec0ff */
[----:B------:R-:W-:Y:S02]  /*0140*/  LEA.HI R5, R5, R12, RZ, 0xa ;  /* 0x0000000c05057211 */ /* 0x000fe400078f50ff */
[----:B------:R-:W-:Y:S01]  /*0150*/  LOP3.LUT R13, R2, 0xfffffffc, RZ, 0xc0, !PT ;  /* 0xfffffffc020d7812 */ /* 0x000fe200078ec0ff */
[----:B------:R-:W-:Y:S01]  /*0160*/  IMAD.IADD R17, R17, 0x1, -R16 ;  /* 0x0000000111117824 */ /* 0x000fe200078e0a10 */
[----:B------:R-:W-:-:S05]  /*0170*/  LOP3.LUT R5, R5, 0xfffffc00, RZ, 0xc0, !PT ;  /* 0xfffffc0005057812 */ /* 0x000fca00078ec0ff */
[----:B------:R-:W-:Y:S01]  /*0180*/  IMAD.IADD R12, R12, 0x1, -R5 ;  /* 0x000000010c0c7824 */ /* 0x000fe200078e0a05 */
[----:B------:R-:W-:Y:S02]  /*0190*/  SHF.R.S32.HI R5, RZ, 0xc, R3 ;  /* 0x0000000cff057819 */ /* 0x000fe40000011403 */
[----:B------:R-:W-:Y:S02]  /*01a0*/  LOP3.LUT R3, R3, 0xfffff000, RZ, 0xc0, !PT ;  /* 0xfffff00003037812 */ /* 0x000fe400078ec0ff */
[----:B------:R-:W-:Y:S01]  /*01b0*/  ISETP.GE.AND P1, PT, R12, 0x200, PT ;  /* 0x000002000c00780c */ /* 0x000fe20003f26270 */
[C---:B------:R-:W-:Y:S02]  /*01c0*/  IMAD R9, R5.reuse, 0x200, R12 ;  /* 0x0000020005097824 */ /* 0x040fe400078e020c */
[----:B------:R-:W-:Y:S01]  /*01d0*/  IMAD.SHL.U32 R18, R5, 0x800, RZ ;  /* 0x0000080005127824 */ /* 0x000fe200078e00ff */
[----:B------:R-:W-:Y:S01]  /*01e0*/  CS2R R4, SRZ ;  /* 0x0000000000047805 */ /* 0x000fe2000001ff00 */
[----:B--2---:R-:W-:-:S02]  /*01f0*/  IMAD.WIDE R14, R9, 0x4, R14 ;  /* 0x00000004090e7825 */ /* 0x004fc400078e020e */
[----:B------:R-:W1:Y:S01]  /*0200*/  LDC.64 R8, c[0x0][0x240] ;  /* 0x00009000ff087b82 */ /* 0x000e620000000a00 */
[----:B------:R-:W-:-:S07]  /*0210*/  IADD3 R19, R18, R0, -R3 ;  /* 0x0000000012137210 */ /* 0x000fce0007ffe803 */
[----:B------:R-:W2:Y:S01]  /*0220*/  @!P1 LDC.64 R6, c[0x0][0x238] ;  /* 0x00008e00ff069b82 */ /* 0x000ea20000000a00 */
[----:B------:R-:W-:Y:S01]  /*0230*/  CS2R R2, SRZ ;  /* 0x0000000000027805 */ /* 0x000fe2000001ff00 */
[----:B------:R-:W-:Y:S01]  /*0240*/  IMAD.IADD R13, R0, 0x1, -R13 ;  /* 0x00000001000d7824 */ /* 0x000fe200078e0a0d */
[----:B------:R-:W3:Y:S01]  /*0250*/  @!P1 LDG.E.EL R4, desc[UR4][R14.64] ;  /* 0x000000040e049981 */ /* 0x000ee2000c2e1900 */
[C---:B------:R-:W-:Y:S01]  /*0260*/  IMAD.SHL.U32 R16, R12.reuse, 0x4, RZ ;  /* 0x000000040c107824 */ /* 0x040fe200078e00ff */
[----:B------:R-:W-:Y:S02]  /*0270*/  ISETP.GT.AND P0, PT, R12, 0x1ff, PT ;  /* 0x000001ff0c00780c */ /* 0x000fe40003f04270 */
[----:B------:R1:W5:Y:S01]  /*0280*/  @!P1 LDG.E.EL R5, desc[UR4][R14.64] ;  /* 0x000000040e059981 */ /* 0x000362000c2e1900 */
[----:B------:R-:W-:Y:S01]  /*0290*/  SHF.R.S32.HI R20, RZ, 0x1f, R13 ;  /* 0x0000001fff147819 */ /* 0x000fe2000001140d */
[----:B----4-:R-:W-:Y:S01]  /*02a0*/  IMAD.WIDE R10, R19, 0x4, R10 ;  /* 0x00000004130a7825 */ /* 0x010fe200078e020a */
[----:B------:R-:W-:-:S02]  /*02b0*/  IADD3 R21, P2, P3, R16, R13, R18 ;  /* 0x0000000d10157210 */ /* 0x000fc40007b5e012 */
[----:B------:R-:W-:Y:S02]  /*02c0*/  CS2R R12, SRZ ;  /* 0x00000000000c7805 */ /* 0x000fe4000001ff00 */
[----:B------:R-:W-:Y:S02]  /*02d0*/  SHF.R.S32.HI R19, RZ, 0x1f, R18 ;  /* 0x0000001fff137819 */ /* 0x000fe40000011412 */
[----:B------:R-:W-:Y:S01]  /*02e0*/  SHF.R.S32.HI R18, RZ, 0x1f, R16 ;  /* 0x0000001fff127819 */ /* 0x000fe20000011410 */
[----:B-1----:R-:W-:Y:S01]  /*02f0*/  IMAD.WIDE R14, R17, 0x4, R8 ;  /* 0x00000004110e7825 */ /* 0x002fe200078e0208 */
[----:B------:R-:W-:Y:S01]  /*0300*/  CS2R R16, SRZ ;  /* 0x0000000000107805 */ /* 0x000fe2000001ff00 */
[----:B--2---:R1:W2:Y:S01]  /*0310*/  @!P1 LDG.E.EL.64 R2, desc[UR4][R6.64] ;  /* 0x0000000406029981 */ /* 0x0042a2000c2e1b00 */
[----:B------:R-:W-:Y:S01]  /*0320*/  IADD3.X R20, R18, R20, R19, P2, P3 ;  /* 0x0000001412147210 */ /* 0x000fe200017e6413 */
[----:B------:R-:W4:Y:S01]  /*0330*/  LDC.64 R8, c[0x0][0x250] ;  /* 0x00009400ff087b82 */ /* 0x000f220000000a00 */
[C---:B------:R-:W-:Y:S01]  /*0340*/  LEA R18, P2, R21.reuse, UR6, 0x2 ;  /* 0x0000000615127c11 */ /* 0x040fe2000f8410ff */
[----:B------:R5:W2:Y:S03]  /*0350*/  @!P1 LDG.E.64 R12, desc[UR4][R10.64] ;  /* 0x000000040a0c9981 */ /* 0x000aa6000c1e1b00 */
[----:B------:R-:W-:Y:S01]  /*0360*/  LEA.HI.X R19, R21, UR7, R20, 0x2, P2 ;  /* 0x0000000715137c11 */ /* 0x000fe200090f1414 */
[----:B------:R-:W2:Y:S01]  /*0370*/  @!P1 LDG.E.EL R16, desc[UR4][R14.64] ;  /* 0x000000040e109981 */ /* 0x000ea2000c2e1900 */
[----:B-1----:R-:W-:-:S03]  /*0380*/  CS2R R6, SRZ ;  /* 0x0000000000067805 */ /* 0x002fc6000001ff00 */
[----:B------:R-:W2:Y:S04]  /*0390*/  @!P1 LDG.E.EL R17, desc[UR4][R14.64] ;  /* 0x000000040e119981 */ /* 0x000ea8000c2e1900 */
[----:B------:R-:W2:Y:S01]  /*03a0*/  @P0 LDG.E.64 R6, desc[UR4][R18.64+-0x2000] ;  /* 0xffe0000412060981 */ /* 0x000ea2000c1e1b00 */
[----:B----4-:R-:W-:Y:S01]  /*03b0*/  IMAD.WIDE R8, R0, 0x4, R8 ;  /* 0x0000000400087825 */ /* 0x010fe200078e0208 */
[----:B---3--:R-:W-:Y:S02]  /*03c0*/  SEL R21, R4, RZ, !P1 ;  /* 0x000000ff04157207 */ /* 0x008fe40004800000 */
[----:B-----5:R-:W-:-:S03]  /*03d0*/  SEL R10, R5, RZ, !P1 ;  /* 0x000000ff050a7207 */ /* 0x020fc60004800000 */
[--C-:B------:R-:W-:Y:S02]  /*03e0*/  FADD R4, R21, -R21.reuse ;  /* 0x8000001515047221 */ /* 0x100fe40000000000 */
[--C-:B------:R-:W-:Y:S01]  /*03f0*/  FADD R11, R10, -R10.reuse ;  /* 0x8000000a0a0b7221 */ /* 0x100fe20000000000 */
[----:B--2---:R-:W-:Y:S02]  /*0400*/  SEL R2, R2, RZ, !P1 ;  /* 0x000000ff02027207 */ /* 0x004fe40004800000 */
[----:B------:R-:W-:Y:S02]  /*0410*/  SEL R3, R3, RZ, !P1 ;  /* 0x000000ff03037207 */ /* 0x000fe40004800000 */
[----:B------:R-:W-:Y:S01]  /*0420*/  SEL R5, R12, RZ, !P1 ;  /* 0x000000ff0c057207 */ /* 0x000fe20004800000 */
[----:B------:R-:W-:Y:S01]  /*0430*/  FFMA R2, R4, R2, R21 ;  /* 0x0000000204027223 */ /* 0x000fe20000000015 */
[----:B------:R-:W-:Y:S01]  /*0440*/  SEL R4, R13, RZ, !P1 ;  /* 0x000000ff0d047207 */ /* 0x000fe20004800000 */
[----:B------:R-:W-:Y:S01]  /*0450*/  FFMA R3, R11, R3, R10 ;  /* 0x000000030b037223 */ /* 0x000fe2000000000a */
[----:B------:R-:W-:Y:S01]  /*0460*/  SEL R16, R16, RZ, !P1 ;  /* 0x000000ff10107207 */ /* 0x000fe20004800000 */
[----:B------:R-:W-:-:S02]  /*0470*/  FADD R2, -R5, R2 ;  /* 0x0000000205027221 */ /* 0x000fc40000000100 */
[----:B------:R-:W-:Y:S01]  /*0480*/  FADD R3, -R4, R3 ;  /* 0x0000000304037221 */ /* 0x000fe20000000100 */
[----:B------:R-:W-:Y:S01]  /*0490*/  SEL R17, R17, RZ, !P1 ;  /* 0x000000ff11117207 */ /* 0x000fe20004800000 */
[----:B------:R-:W-:Y:S01]  /*04a0*/  FFMA R16, R2, R16, R5 ;  /* 0x0000001002107223 */ /* 0x000fe20000000005 */
[----:B------:R-:W-:-:S03]  /*04b0*/  @P1 SEL R16, R6, RZ, P0 ;  /* 0x000000ff06101207 */ /* 0x000fc60000000000 */
[----:B------:R-:W-:Y:S01]  /*04c0*/  FFMA R17, R3, R17, R4 ;  /* 0x0000001103117223 */ /* 0x000fe20000000004 */
[----:B------:R-:W-:-:S05]  /*04d0*/  @P1 SEL R17, R7, RZ, P0 ;  /* 0x000000ff07111207 */ /* 0x000fca0000000000 */
[----:B------:R-:W-:Y:S01]  /*04e0*/  STG.E.64 desc[UR4][R8.64], R16 ;  /* 0x0000001008007986 */ /* 0x000fe2000c101b04 */
[----:B------:R-:W-:Y:S05]  /*04f0*/  EXIT ;  /* 0x000000000000794d */ /* 0x000fea0003800000 */
.L_x_0:
[----:B------:R-:W-:-:S00]  /*0500*/  BRA `(.L_x_0) ;  /* 0xfffffffc00fc7947 */ /* 0x000fc0000383ffff */
[----:B------:R-:W-:-:S00]  /*0510*/  NOP ;  /* 0x0000000000007918 */ /* 0x000fc00000000000 */
        /* <DEDUP_REMOVED lines=14> */
.L_x_1:


//--------------------- .nv.constant0.triton_poi_fused_cat_89 --------------------------
	.section	.nv.constant0.triton_poi_fused_cat_89,"a",@progbits
	.sectionflags	@""
	.align	4
.nv.constant0.triton_poi_fused_cat_89:
	.zero		604
